//
// Generated by NVIDIA NVVM Compiler
//
// Compiler Build ID: CL-36424714
// Cuda compilation tools, release 13.0, V13.0.88
// Based on NVVM 20.0.0
//

.version 9.0
.target sm_100
.address_size 64

	// .globl	_Z6KernelPfP6VertexP8FuncBase
.extern .func  (.param .b32 func_retval0) vprintf
(
	.param .b64 vprintf_param_0,
	.param .b64 vprintf_param_1
)
;
// _ZZ6KernelPfP6VertexP8FuncBaseE5cache has been demoted
.global .align 1 .b8 $str[2] = {43};

.visible .entry _Z6KernelPfP6VertexP8FuncBase(
	.param .u64 .ptr .align 1 _Z6KernelPfP6VertexP8FuncBase_param_0,
	.param .u64 .ptr .align 1 _Z6KernelPfP6VertexP8FuncBase_param_1,
	.param .u64 .ptr .align 1 _Z6KernelPfP6VertexP8FuncBase_param_2
)
{
	.reg .pred 	%p<42>;
	.reg .b32 	%r<45>;
	.reg .b32 	%f<57>;
	.reg .b64 	%rd<25>;
	// demoted variable
	.shared .align 4 .b8 _ZZ6KernelPfP6VertexP8FuncBaseE5cache[1024];
	ld.param.u64 	%rd7, [_Z6KernelPfP6VertexP8FuncBase_param_0];
	ld.param.u64 	%rd8, [_Z6KernelPfP6VertexP8FuncBase_param_1];
	ld.param.u64 	%rd9, [_Z6KernelPfP6VertexP8FuncBase_param_2];
	cvta.to.global.u64 	%rd1, %rd9;
	mov.u32 	%r1, %tid.x;
	mov.u32 	%r2, %ctaid.x;
	mov.u32 	%r44, %ntid.x;
	mad.lo.s32 	%r4, %r2, %r44, %r1;
	setp.lt.s32 	%p1, %r4, 4608;
	@%p1 bra 	$L__BB0_2;
	mov.u64 	%rd23, $str;
	cvta.global.u64 	%rd24, %rd23;
	{ // callseq 0, 0
	.param .b64 param0;
	st.param.b64 	[param0], %rd24;
	.param .b64 param1;
	st.param.b64 	[param1], 0;
	.param .b32 retval0;
	call.uni (retval0), 
	vprintf, 
	(
	param0, 
	param1
	);
	ld.param.b32 	%r32, [retval0];
	} // callseq 0
	shl.b32 	%r34, %r1, 2;
	mov.u32 	%r35, _ZZ6KernelPfP6VertexP8FuncBaseE5cache;
	add.s32 	%r36, %r35, %r34;
	mov.b32 	%r37, 0;
	st.shared.u32 	[%r36], %r37;
	bra.uni 	$L__BB0_45;
$L__BB0_2:
	cvta.to.global.u64 	%rd10, %rd8;
	mul.wide.s32 	%rd11, %r4, 12;
	add.s64 	%rd12, %rd10, %rd11;
	ld.global.f32 	%f22, [%rd12];
	add.f32 	%f23, %f22, 0f41200000;
	add.f32 	%f24, %f23, 0f3F000000;
	ld.global.f32 	%f25, [%rd12+4];
	add.f32 	%f26, %f25, 0f41200000;
	add.f32 	%f27, %f26, 0f3F000000;
	ld.global.f32 	%f28, [%rd12+8];
	add.f32 	%f29, %f28, 0f41200000;
	add.f32 	%f30, %f29, 0f3F000000;
	cvt.rmi.f32.f32 	%f1, %f24;
	cvt.rmi.f32.f32 	%f2, %f27;
	cvt.rmi.f32.f32 	%f3, %f30;
	setp.lt.f32 	%p2, %f1, 0fC1200000;
	mov.f32 	%f53, 0fC1200000;
	@%p2 bra 	$L__BB0_5;
	setp.leu.f32 	%p3, %f1, 0f41100000;
	mov.f32 	%f53, %f1;
	@%p3 bra 	$L__BB0_5;
	mov.f32 	%f53, 0f41100000;
$L__BB0_5:
	setp.lt.f32 	%p4, %f2, 0fC1200000;
	mov.f32 	%f54, 0fC1200000;
	@%p4 bra 	$L__BB0_8;
	setp.leu.f32 	%p5, %f2, 0f41100000;
	mov.f32 	%f54, %f2;
	@%p5 bra 	$L__BB0_8;
	mov.f32 	%f54, 0f41100000;
$L__BB0_8:
	setp.lt.f32 	%p6, %f3, 0fC1200000;
	mov.f32 	%f55, 0fC1200000;
	@%p6 bra 	$L__BB0_11;
	setp.leu.f32 	%p7, %f3, 0f41100000;
	mov.f32 	%f55, %f3;
	@%p7 bra 	$L__BB0_11;
	mov.f32 	%f55, 0f41100000;
$L__BB0_11:
	mov.b32 	%r39, 0;
	mov.b32 	%r41, -1;
$L__BB0_12:
	mul.wide.u32 	%rd13, %r39, 16;
	add.s64 	%rd2, %rd1, %rd13;
	ld.global.f32 	%f7, [%rd2];
	setp.gt.f32 	%p8, %f7, %f53;
	@%p8 bra 	$L__BB0_18;
	ld.global.f32 	%f8, [%rd2+4];
	setp.gt.f32 	%p9, %f8, %f54;
	@%p9 bra 	$L__BB0_18;
	ld.global.f32 	%f9, [%rd2+8];
	setp.gt.f32 	%p10, %f9, %f55;
	@%p10 bra 	$L__BB0_18;
	setp.eq.s32 	%p11, %r41, -1;
	selp.b32 	%r41, %r39, %r41, %p11;
	mul.wide.s32 	%rd14, %r41, 16;
	add.s64 	%rd3, %rd1, %rd14;
	ld.global.f32 	%f36, [%rd3];
	setp.ltu.f32 	%p12, %f7, %f36;
	@%p12 bra 	$L__BB0_18;
	ld.global.f32 	%f37, [%rd3+4];
	setp.ltu.f32 	%p13, %f8, %f37;
	@%p13 bra 	$L__BB0_18;
	ld.global.f32 	%f38, [%rd3+8];
	setp.ge.f32 	%p14, %f9, %f38;
	selp.b32 	%r41, %r39, %r41, %p14;
$L__BB0_18:
	add.s32 	%r10, %r39, 1;
	ld.global.f32 	%f10, [%rd2+16];
	setp.gt.f32 	%p15, %f10, %f53;
	@%p15 bra 	$L__BB0_24;
	ld.global.f32 	%f11, [%rd2+20];
	setp.gt.f32 	%p16, %f11, %f54;
	@%p16 bra 	$L__BB0_24;
	ld.global.f32 	%f12, [%rd2+24];
	setp.gt.f32 	%p17, %f12, %f55;
	@%p17 bra 	$L__BB0_24;
	setp.eq.s32 	%p18, %r41, -1;
	selp.b32 	%r41, %r10, %r41, %p18;
	mul.wide.s32 	%rd15, %r41, 16;
	add.s64 	%rd4, %rd1, %rd15;
	ld.global.f32 	%f39, [%rd4];
	setp.ltu.f32 	%p19, %f10, %f39;
	@%p19 bra 	$L__BB0_24;
	ld.global.f32 	%f40, [%rd4+4];
	setp.ltu.f32 	%p20, %f11, %f40;
	@%p20 bra 	$L__BB0_24;
	ld.global.f32 	%f41, [%rd4+8];
	setp.ge.f32 	%p21, %f12, %f41;
	selp.b32 	%r41, %r10, %r41, %p21;
$L__BB0_24:
	add.s32 	%r14, %r39, 2;
	ld.global.f32 	%f13, [%rd2+32];
	setp.gt.f32 	%p22, %f13, %f53;
	@%p22 bra 	$L__BB0_30;
	ld.global.f32 	%f14, [%rd2+36];
	setp.gt.f32 	%p23, %f14, %f54;
	@%p23 bra 	$L__BB0_30;
	ld.global.f32 	%f15, [%rd2+40];
	setp.gt.f32 	%p24, %f15, %f55;
	@%p24 bra 	$L__BB0_30;
	setp.eq.s32 	%p25, %r41, -1;
	selp.b32 	%r41, %r14, %r41, %p25;
	mul.wide.s32 	%rd16, %r41, 16;
	add.s64 	%rd5, %rd1, %rd16;
	ld.global.f32 	%f42, [%rd5];
	setp.ltu.f32 	%p26, %f13, %f42;
	@%p26 bra 	$L__BB0_30;
	ld.global.f32 	%f43, [%rd5+4];
	setp.ltu.f32 	%p27, %f14, %f43;
	@%p27 bra 	$L__BB0_30;
	ld.global.f32 	%f44, [%rd5+8];
	setp.ge.f32 	%p28, %f15, %f44;
	selp.b32 	%r41, %r14, %r41, %p28;
$L__BB0_30:
	add.s32 	%r18, %r39, 3;
	ld.global.f32 	%f16, [%rd2+48];
	setp.gt.f32 	%p29, %f16, %f53;
	@%p29 bra 	$L__BB0_36;
	ld.global.f32 	%f17, [%rd2+52];
	setp.gt.f32 	%p30, %f17, %f54;
	@%p30 bra 	$L__BB0_36;
	ld.global.f32 	%f18, [%rd2+56];
	setp.gt.f32 	%p31, %f18, %f55;
	@%p31 bra 	$L__BB0_36;
	setp.eq.s32 	%p32, %r41, -1;
	selp.b32 	%r41, %r18, %r41, %p32;
	mul.wide.s32 	%rd17, %r41, 16;
	add.s64 	%rd6, %rd1, %rd17;
	ld.global.f32 	%f45, [%rd6];
	setp.ltu.f32 	%p33, %f16, %f45;
	@%p33 bra 	$L__BB0_36;
	ld.global.f32 	%f46, [%rd6+4];
	setp.ltu.f32 	%p34, %f17, %f46;
	@%p34 bra 	$L__BB0_36;
	ld.global.f32 	%f47, [%rd6+8];
	setp.ge.f32 	%p35, %f18, %f47;
	selp.b32 	%r41, %r18, %r41, %p35;
$L__BB0_36:
	add.s32 	%r39, %r39, 4;
	setp.ne.s32 	%p36, %r39, 8000;
	@%p36 bra 	$L__BB0_12;
	setp.eq.s32 	%p37, %r41, -1;
	mov.f32 	%f56, 0f00000000;
	@%p37 bra 	$L__BB0_39;
	mul.wide.s32 	%rd18, %r41, 16;
	add.s64 	%rd19, %rd1, %rd18;
	ld.global.f32 	%f56, [%rd19+12];
$L__BB0_39:
	shl.b32 	%r28, %r1, 2;
	mov.u32 	%r29, _ZZ6KernelPfP6VertexP8FuncBaseE5cache;
	add.s32 	%r23, %r29, %r28;
	st.shared.f32 	[%r23], %f56;
	bar.sync 	0;
	setp.lt.u32 	%p38, %r44, 2;
	@%p38 bra 	$L__BB0_43;
$L__BB0_40:
	shr.u32 	%r25, %r44, 1;
	setp.ge.u32 	%p39, %r1, %r25;
	@%p39 bra 	$L__BB0_42;
	shl.b32 	%r30, %r25, 2;
	add.s32 	%r31, %r23, %r30;
	ld.shared.f32 	%f49, [%r31];
	ld.shared.f32 	%f50, [%r23];
	add.f32 	%f51, %f49, %f50;
	st.shared.f32 	[%r23], %f51;
$L__BB0_42:
	bar.sync 	0;
	setp.gt.u32 	%p40, %r44, 3;
	mov.u32 	%r44, %r25;
	@%p40 bra 	$L__BB0_40;
$L__BB0_43:
	setp.ne.s32 	%p41, %r1, 0;
	@%p41 bra 	$L__BB0_45;
	ld.shared.f32 	%f52, [_ZZ6KernelPfP6VertexP8FuncBaseE5cache];
	cvta.to.global.u64 	%rd20, %rd7;
	mul.wide.u32 	%rd21, %r2, 4;
	add.s64 	%rd22, %rd20, %rd21;
	st.global.f32 	[%rd22], %f52;
$L__BB0_45:
	ret;

}


// ===== COMPILED SASS (sm_100) =====

	.target	sm_100

	.elftype	@"ET_EXEC"


//--------------------- .note.nv.tkinfo           --------------------------
	.section	.note.nv.tkinfo,"",@"SHT_NOTE"
	.sectionflags	@"SHF_NOTE_NV_TKINFO"
	.tkinfo
        /*0018*/ 	.word	0x00000002
        /*0030*/ 	.string	""
        /*0030*/ 	.string	"ptxas"
        /*0030*/ 	.string	"Cuda compilation tools, release 13.0, V13.0.88"
        /*0030*/ 	.string	"Build cuda_13.0.r13.0/compiler.36424714_0"
        /*0030*/ 	.string	"-arch sm_100 -m 64 "



//--------------------- .note.nv.cuinfo           --------------------------
	.section	.note.nv.cuinfo,"",@"SHT_NOTE"
	.sectionflags	@"SHF_NOTE_NV_CUINFO"
        /*0018*/ 	.short	0x0002
        /*001a*/ 	.short	0x0064
        /*001c*/ 	.short	0x0082
	.zero		2


//--------------------- .nv.info                  --------------------------
	.section	.nv.info,"",@"SHT_CUDA_INFO"
	.align	4


	//----- nvinfo : EIATTR_REGCOUNT
	.align		4
        /*0000*/ 	.byte	0x04, 0x2f
        /*0002*/ 	.short	(.L_2 - .L_1)
	.align		4
.L_1:
        /*0004*/ 	.word	index@(_Z6KernelPfP6VertexP8FuncBase)
        /*0008*/ 	.word	0x00000018


	//----- nvinfo : EIATTR_FRAME_SIZE
	.align		4
.L_2:
        /*000c*/ 	.byte	0x04, 0x11
        /*000e*/ 	.short	(.L_4 - .L_3)
	.align		4
.L_3:
        /*0010*/ 	.word	index@(_Z6KernelPfP6VertexP8FuncBase)
        /*0014*/ 	.word	0x00000000


	//----- nvinfo : EIATTR_MIN_STACK_SIZE
	.align		4
.L_4:
        /*0018*/ 	.byte	0x04, 0x12
        /*001a*/ 	.short	(.L_6 - .L_5)
	.align		4
.L_5:
        /*001c*/ 	.word	index@(_Z6KernelPfP6VertexP8FuncBase)
        /*0020*/ 	.word	0x00000000
.L_6:


//--------------------- .nv.compat                --------------------------
	.section	.nv.compat,"",@"SHT_CUDA_COMPAT_INFO"
	.align	4
        /*0000*/ 	.byte	0x02, 0x09, 0x00, 0x00, 0x02, 0x02, 0x01, 0x00, 0x02, 0x05, 0x05, 0x00, 0x03, 0x07, 0x01, 0x01
        /*0010*/ 	.byte	0x02, 0x03, 0x00, 0x00, 0x02, 0x06, 0x01, 0x00, 0x04, 0x0b, 0x08, 0x00, 0x01, 0x00, 0x00, 0x00
        /*0020*/ 	.byte	0x00, 0x00, 0x00, 0x00


//--------------------- .nv.info._Z6KernelPfP6VertexP8FuncBase --------------------------
	.section	.nv.info._Z6KernelPfP6VertexP8FuncBase,"",@"SHT_CUDA_INFO"
	.sectionflags	@""
	.align	4


	//----- nvinfo : EIATTR_CUDA_API_VERSION
	.align		4
        /*0000*/ 	.byte	0x04, 0x37
        /*0002*/ 	.short	(.L_8 - .L_7)
.L_7:
        /*0004*/ 	.word	0x00000082


	//----- nvinfo : EIATTR_KPARAM_INFO
	.align		4
.L_8:
        /*0008*/ 	.byte	0x04, 0x17
        /*000a*/ 	.short	(.L_10 - .L_9)
.L_9:
        /*000c*/ 	.word	0x00000000
        /*0010*/ 	.short	0x0002
        /*0012*/ 	.short	0x0010
        /*0014*/ 	.byte	0x00, 0xf5, 0x21, 0x00


	//----- nvinfo : EIATTR_KPARAM_INFO
	.align		4
.L_10:
        /*0018*/ 	.byte	0x04, 0x17
        /*001a*/ 	.short	(.L_12 - .L_11)
.L_11:
        /*001c*/ 	.word	0x00000000
        /*0020*/ 	.short	0x0001
        /*0022*/ 	.short	0x0008
        /*0024*/ 	.byte	0x00, 0xf5, 0x21, 0x00


	//----- nvinfo : EIATTR_KPARAM_INFO
	.align		4
.L_12:
        /*0028*/ 	.byte	0x04, 0x17
        /*002a*/ 	.short	(.L_14 - .L_13)
.L_13:
        /*002c*/ 	.word	0x00000000
        /*0030*/ 	.short	0x0000
        /*0032*/ 	.short	0x0000
        /*0034*/ 	.byte	0x00, 0xf5, 0x21, 0x00


	//----- nvinfo : EIATTR_SPARSE_MMA_MASK
	.align		4
.L_14:
        /*0038*/ 	.byte	0x03, 0x50
        /*003a*/ 	.short	0x0000


	//----- nvinfo : EIATTR_MAXREG_COUNT
	.align		4
        /*003c*/ 	.byte	0x03, 0x1b
        /*003e*/ 	.short	0x00ff


	//----- nvinfo : EIATTR_NUM_BARRIERS
	.align		4
        /*0040*/ 	.byte	0x02, 0x4c
        /*0042*/ 	.byte	0x01
	.zero		1


	//----- nvinfo : EIATTR_EXTERNS
	.align		4
        /*0044*/ 	.byte	0x04, 0x0f
        /*0046*/ 	.short	(.L_16 - .L_15)


	//   ....[0]....
	.align		4
.L_15:
        /*0048*/ 	.word	index@(vprintf)


	//----- nvinfo : EIATTR_MERCURY_ISA_VERSION
	.align		4
.L_16:
        /*004c*/ 	.byte	0x03, 0x5f
        /*004e*/ 	.short	0x0101


	//----- nvinfo : EIATTR_VRC_CTA_INIT_COUNT
	.align		4
        /*0050*/ 	.byte	0x02, 0x4a
	.zero		1
	.zero		1


	//----- nvinfo : EIATTR_SYSCALL_OFFSETS
	.align		4
        /*0054*/ 	.byte	0x04, 0x46
        /*0056*/ 	.short	(.L_18 - .L_17)


	//   ....[0]....
.L_17:
        /*0058*/ 	.word	0x00000100


	//----- nvinfo : EIATTR_EXIT_INSTR_OFFSETS
	.align		4
.L_18:
        /*005c*/ 	.byte	0x04, 0x1c
        /*005e*/ 	.short	(.L_20 - .L_19)


	//   ....[0]....
.L_19:
        /*0060*/ 	.word	0x00000160


	//   ....[1]....
        /*0064*/ 	.word	0x00000b90


	//   ....[2]....
        /*0068*/ 	.word	0x00000c10


	//----- nvinfo : EIATTR_CRS_STACK_SIZE
	.align		4
.L_20:
        /*006c*/ 	.byte	0x04, 0x1e
        /*006e*/ 	.short	(.L_22 - .L_21)
.L_21:
        /*0070*/ 	.word	0x00000000


	//----- nvinfo : EIATTR_CBANK_PARAM_SIZE
	.align		4
.L_22:
        /*0074*/ 	.byte	0x03, 0x19
        /*0076*/ 	.short	0x0018


	//----- nvinfo : EIATTR_PARAM_CBANK
	.align		4
        /*0078*/ 	.byte	0x04, 0x0a
        /*007a*/ 	.short	(.L_24 - .L_23)
	.align		4
.L_23:
        /*007c*/ 	.word	index@(.nv.constant0._Z6KernelPfP6VertexP8FuncBase)
        /*0080*/ 	.short	0x0380
        /*0082*/ 	.short	0x0018


	//----- nvinfo : EIATTR_SW_WAR
	.align		4
.L_24:
        /*0084*/ 	.byte	0x04, 0x36
        /*0086*/ 	.short	(.L_26 - .L_25)
.L_25:
        /*0088*/ 	.word	0x00000008
.L_26:


//--------------------- .nv.callgraph             --------------------------
	.section	.nv.callgraph,"",@"SHT_CUDA_CALLGRAPH"
	.align	4
	.sectionentsize	8
	.align		4
        /*0000*/ 	.word	0x00000000
	.align		4
        /*0004*/ 	.word	0xffffffff
	.align		4
        /*0008*/ 	.word	index@(_Z6KernelPfP6VertexP8FuncBase)
	.align		4
        /*000c*/ 	.word	index@(vprintf)
	.align		4
        /*0010*/ 	.word	0x00000000
	.align		4
        /*0014*/ 	.word	0xfffffffe
	.align		4
        /*0018*/ 	.word	0x00000000
	.align		4
        /*001c*/ 	.word	0xfffffffd
	.align		4
        /*0020*/ 	.word	0x00000000
	.align		4
        /*0024*/ 	.word	0xfffffffc


//--------------------- .nv.constant4             --------------------------
	.section	.nv.constant4,"a",@progbits
	.align	8
	.align		8
.nv.constant4:
        /*0000*/ 	.dword	vprintf
	.align		8
        /*0008*/ 	.dword	$str


//--------------------- .text._Z6KernelPfP6VertexP8FuncBase --------------------------
	.section	.text._Z6KernelPfP6VertexP8FuncBase,"ax",@progbits
	.align	128
        .global         _Z6KernelPfP6VertexP8FuncBase
        .type           _Z6KernelPfP6VertexP8FuncBase,@function
        .size           _Z6KernelPfP6VertexP8FuncBase,(.L_x_20 - _Z6KernelPfP6VertexP8FuncBase)
        .other          _Z6KernelPfP6VertexP8FuncBase,@"STO_CUDA_ENTRY STV_DEFAULT"
_Z6KernelPfP6VertexP8FuncBase:
.text._Z6KernelPfP6VertexP8FuncBase:
[----:B------:R-:W0:Y:S01]  /*0000*/  LDC R1, c[0x0][0x37c] ;  /* 0x0000df00ff017b82 */ /* 0x000e220000000800 */
[----:B------:R-:W1:Y:S01]  /*0010*/  S2R R16, SR_TID.X ;  /* 0x0000000000107919 */ /* 0x000e620000002100 */
[----:B------:R-:W2:Y:S01]  /*0020*/  LDCU UR4, c[0x0][0x360] ;  /* 0x00006c00ff0477ac */ /* 0x000ea20008000800 */
[----:B------:R-:W1:Y:S01]  /*0030*/  S2R R3, SR_CTAID.X ;  /* 0x0000000000037919 */ /* 0x000e620000002500 */
[----:B------:R-:W3:Y:S01]  /*0040*/  LDCU.64 UR36, c[0x0][0x358] ;  /* 0x00006b00ff2477ac */ /* 0x000ee20008000a00 */
[----:B--2---:R-:W-:Y:S02]  /*0050*/  IMAD.U32 R0, RZ, RZ, UR4 ;  /* 0x00000004ff007e24 */ /* 0x004fe4000f8e00ff */
[----:B-1----:R-:W-:-:S05]  /*0060*/  IMAD R5, R3, UR4, R16 ;  /* 0x0000000403057c24 */ /* 0x002fca000f8e0210 */
[----:B------:R-:W-:-:S13]  /*0070*/  ISETP.GE.AND P0, PT, R5, 0x1200, PT ;  /* 0x000012000500780c */ /* 0x000fda0003f06270 */
[----:B0--3--:R-:W-:Y:S05]  /*0080*/  @!P0 BRA `(.L_x_0) ;  /* 0x0000000000388947 */ /* 0x009fea0003800000 */
[----:B------:R-:W-:Y:S01]  /*0090*/  MOV R0, 0x0 ;  /* 0x0000000000007802 */ /* 0x000fe20000000f00 */
[----:B------:R-:W0:Y:S01]  /*00a0*/  LDCU.64 UR4, c[0x4][0x8] ;  /* 0x01000100ff0477ac */ /* 0x000e220008000a00 */
[----:B------:R-:W-:Y:S02]  /*00b0*/  CS2R R6, SRZ ;  /* 0x0000000000067805 */ /* 0x000fe4000001ff00 */
[----:B------:R1:W2:Y:S01]  /*00c0*/  LDC.64 R2, c[0x4][R0] ;  /* 0x0100000000027b82 */ /* 0x0002a20000000a00 */
[----:B0-----:R-:W-:Y:S02]  /*00d0*/  IMAD.U32 R4, RZ, RZ, UR4 ;  /* 0x00000004ff047e24 */ /* 0x001fe4000f8e00ff */
[----:B-1----:R-:W-:-:S07]  /*00e0*/  IMAD.U32 R5, RZ, RZ, UR5 ;  /* 0x00000005ff057e24 */ /* 0x002fce000f8e00ff */
[----:B------:R-:W-:-:S07]  /*00f0*/  LEPC R20, `(.L_x_1) ;  /* 0x000000001014794e */ /* 0x000fce0000000000 */
[----:B--2---:R-:W-:Y:S05]  /*0100*/  CALL.ABS.NOINC R2 ;  /* 0x0000000002007343 */ /* 0x004fea0003c00000 */
.L_x_1:
[----:B------:R-:W0:Y:S01]  /*0110*/  S2UR UR5, SR_CgaCtaId ;  /* 0x00000000000579c3 */ /* 0x000e220000008800 */
[----:B------:R-:W-:Y:S02]  /*0120*/  UMOV UR4, 0x400 ;  /* 0x0000040000047882 */ /* 0x000fe40000000000 */
[----:B0-----:R-:W-:-:S06]  /*0130*/  ULEA UR4, UR5, UR4, 0x18 ;  /* 0x0000000405047291 */ /* 0x001fcc000f8ec0ff */
[----:B------:R-:W-:-:S05]  /*0140*/  LEA R16, R16, UR4, 0x2 ;  /* 0x0000000410107c11 */ /* 0x000fca000f8e10ff */
[----:B------:R-:W-:Y:S01]  /*0150*/  STS [R16], RZ ;  /* 0x000000ff10007388 */ /* 0x000fe20000000800 */
[----:B------:R-:W-:Y:S05]  /*0160*/  EXIT ;  /* 0x000000000000794d */ /* 0x000fea0003800000 */
.L_x_0:
[----:B------:R-:W0:Y:S02]  /*0170*/  LDC.64 R6, c[0x0][0x388] ;  /* 0x0000e200ff067b82 */ /* 0x000e240000000a00 */
[----:B0-----:R-:W-:-:S05]  /*0180*/  IMAD.WIDE R6, R5, 0xc, R6 ;  /* 0x0000000c05067825 */ /* 0x001fca00078e0206 */
[----:B------:R-:W2:Y:S04]  /*0190*/  LDG.E R2, desc[UR36][R6.64] ;  /* 0x0000002406027981 */ /* 0x000ea8000c1e1900 */
[----:B------:R-:W3:Y:S04]  /*01a0*/  LDG.E R4, desc[UR36][R6.64+0x4] ;  /* 0x0000042406047981 */ /* 0x000ee8000c1e1900 */
[----:B------:R-:W4:Y:S01]  /*01b0*/  LDG.E R5, desc[UR36][R6.64+0x8] ;  /* 0x0000082406057981 */ /* 0x000f22000c1e1900 */
[----:B------:R-:W-:Y:S01]  /*01c0*/  BSSY.RECONVERGENT B0, `(.L_x_2) ;  /* 0x0000013000007945 */ /* 0x000fe20003800200 */
[----:B--2---:R-:W-:-:S04]  /*01d0*/  FADD R2, R2, 10 ;  /* 0x4120000002027421 */ /* 0x004fc80000000000 */
[----:B------:R-:W-:Y:S01]  /*01e0*/  FADD R8, R2, 0.5 ;  /* 0x3f00000002087421 */ /* 0x000fe20000000000 */
[----:B---3--:R-:W-:Y:S01]  /*01f0*/  FADD R4, R4, 10 ;  /* 0x4120000004047421 */ /* 0x008fe20000000000 */
[----:B------:R-:W-:Y:S02]  /*0200*/  IMAD.MOV.U32 R2, RZ, RZ, -0x3ee00000 ;  /* 0xc1200000ff027424 */ /* 0x000fe400078e00ff */
[----:B----4-:R-:W-:Y:S01]  /*0210*/  FADD R5, R5, 10 ;  /* 0x4120000005057421 */ /* 0x010fe20000000000 */
[----:B------:R-:W-:Y:S01]  /*0220*/  FADD R9, R4, 0.5 ;  /* 0x3f00000004097421 */ /* 0x000fe20000000000 */
[----:B------:R-:W0:Y:S02]  /*0230*/  FRND.FLOOR R8, R8 ;  /* 0x0000000800087307 */ /* 0x000e240000205000 */
[----:B------:R-:W-:Y:S02]  /*0240*/  FADD R10, R5, 0.5 ;  /* 0x3f000000050a7421 */ /* 0x000fe40000000000 */
[----:B------:R-:W1:Y:S04]  /*0250*/  LDC.64 R4, c[0x0][0x390] ;  /* 0x0000e400ff047b82 */ /* 0x000e680000000a00 */
[----:B------:R-:W2:Y:S01]  /*0260*/  FRND.FLOOR R9, R9 ;  /* 0x0000000900097307 */ /* 0x000ea20000205000 */
[----:B0-----:R-:W-:-:S07]  /*0270*/  FSETP.GEU.AND P2, PT, R8, -10, PT ;  /* 0xc12000000800780b */ /* 0x001fce0003f4e000 */
[----:B------:R-:W0:Y:S01]  /*0280*/  FRND.FLOOR R10, R10 ;  /* 0x0000000a000a7307 */ /* 0x000e220000205000 */
[----:B--2---:R-:W-:Y:S02]  /*0290*/  FSETP.GEU.AND P0, PT, R9, -10, PT ;  /* 0xc12000000900780b */ /* 0x004fe40003f0e000 */
[----:B0-----:R-:W-:-:S03]  /*02a0*/  FSETP.GEU.AND P1, PT, R10, -10, PT ;  /* 0xc12000000a00780b */ /* 0x001fc60003f2e000 */
[----:B------:R-:W-:Y:S10]  /*02b0*/  @!P2 BRA `(.L_x_3) ;  /* 0x00000000000ca947 */ /* 0x000ff40003800000 */
[----:B------:R-:W-:Y:S01]  /*02c0*/  FSETP.GT.AND P2, PT, R8, 9, PT ;  /* 0x411000000800780b */ /* 0x000fe20003f44000 */
[----:B------:R-:W-:-:S12]  /*02d0*/  IMAD.MOV.U32 R2, RZ, RZ, R8 ;  /* 0x000000ffff027224 */ /* 0x000fd800078e0008 */
[----:B------:R-:W-:-:S07]  /*02e0*/  @P2 IMAD.MOV.U32 R2, RZ, RZ, 0x41100000 ;  /* 0x41100000ff022424 */ /* 0x000fce00078e00ff */
.L_x_3:
[----:B------:R-:W-:Y:S05]  /*02f0*/  BSYNC.RECONVERGENT B0 ;  /* 0x0000000000007941 */ /* 0x000fea0003800200 */
.L_x_2:
[----:B------:R-:W-:Y:S01]  /*0300*/  BSSY.RECONVERGENT B0, `(.L_x_4) ;  /* 0x0000006000007945 */ /* 0x000fe20003800200 */
[----:B------:R-:W-:-:S03]  /*0310*/  IMAD.MOV.U32 R8, RZ, RZ, -0x3ee00000 ;  /* 0xc1200000ff087424 */ /* 0x000fc600078e00ff */
[----:B------:R-:W-:Y:S05]  /*0320*/  @!P0 BRA `(.L_x_5) ;  /* 0x00000000000c8947 */ /* 0x000fea0003800000 */
[----:B------:R-:W-:Y:S01]  /*0330*/  FSETP.GT.AND P0, PT, R9, 9, PT ;  /* 0x411000000900780b */ /* 0x000fe20003f04000 */
[----:B------:R-:W-:-:S12]  /*0340*/  IMAD.MOV.U32 R8, RZ, RZ, R9 ;  /* 0x000000ffff087224 */ /* 0x000fd800078e0009 */
[----:B------:R-:W-:-:S07]  /*0350*/  @P0 IMAD.MOV.U32 R8, RZ, RZ, 0x41100000 ;  /* 0x41100000ff080424 */ /* 0x000fce00078e00ff */
.L_x_5:
[----:B------:R-:W-:Y:S05]  /*0360*/  BSYNC.RECONVERGENT B0 ;  /* 0x0000000000007941 */ /* 0x000fea0003800200 */
.L_x_4:
[----:B------:R-:W-:Y:S01]  /*0370*/  BSSY.RECONVERGENT B0, `(.L_x_6) ;  /* 0x0000006000007945 */ /* 0x000fe20003800200 */
[----:B------:R-:W-:-:S03]  /*0380*/  IMAD.MOV.U32 R9, RZ, RZ, -0x3ee00000 ;  /* 0xc1200000ff097424 */ /* 0x000fc600078e00ff */
[----:B------:R-:W-:Y:S05]  /*0390*/  @!P1 BRA `(.L_x_7) ;  /* 0x00000000000c9947 */ /* 0x000fea0003800000 */
[----:B------:R-:W-:Y:S01]  /*03a0*/  FSETP.GT.AND P0, PT, R10, 9, PT ;  /* 0x411000000a00780b */ /* 0x000fe20003f04000 */
[----:B------:R-:W-:-:S12]  /*03b0*/  IMAD.MOV.U32 R9, RZ, RZ, R10 ;  /* 0x000000ffff097224 */ /* 0x000fd800078e000a */
[----:B------:R-:W-:-:S07]  /*03c0*/  @P0 IMAD.MOV.U32 R9, RZ, RZ, 0x41100000 ;  /* 0x41100000ff090424 */ /* 0x000fce00078e00ff */
.L_x_7:
[----:B------:R-:W-:Y:S05]  /*03d0*/  BSYNC.RECONVERGENT B0 ;  /* 0x0000000000007941 */ /* 0x000fea0003800200 */
.L_x_6:
[----:B------:R-:W-:Y:S02]  /*03e0*/  IMAD.MOV.U32 R11, RZ, RZ, RZ ;  /* 0x000000ffff0b7224 */ /* 0x000fe400078e00ff */
[----:B------:R-:W-:-:S07]  /*03f0*/  IMAD.MOV.U32 R13, RZ, RZ, -0x1 ;  /* 0xffffffffff0d7424 */ /* 0x000fce00078e00ff */
.L_x_16:
[----:B-1----:R-:W-:-:S05]  /*0400*/  IMAD.WIDE.U32 R6, R11, 0x10, R4 ;  /* 0x000000100b067825 */ /* 0x002fca00078e0004 */
[----:B------:R-:W2:Y:S01]  /*0410*/  LDG.E R17, desc[UR36][R6.64] ;  /* 0x0000002406117981 */ /* 0x000ea2000c1e1900 */
[----:B------:R-:W-:Y:S01]  /*0420*/  BSSY.RECONVERGENT B0, `(.L_x_8) ;  /* 0x0000014000007945 */ /* 0x000fe20003800200 */
[----:B--2---:R-:W-:-:S13]  /*0430*/  FSETP.GT.AND P0, PT, R17, R2, PT ;  /* 0x000000021100720b */ /* 0x004fda0003f04000 */
[----:B------:R-:W-:Y:S05]  /*0440*/  @P0 BRA `(.L_x_9) ;  /* 0x0000000000440947 */ /* 0x000fea0003800000 */
[----:B------:R-:W2:Y:S02]  /*0450*/  LDG.E R19, desc[UR36][R6.64+0x4] ;  /* 0x0000042406137981 */ /* 0x000ea4000c1e1900 */
[----:B--2---:R-:W-:-:S13]  /*0460*/  FSETP.GT.AND P0, PT, R19, R8, PT ;  /* 0x000000081300720b */ /* 0x004fda0003f04000 */
[----:B------:R-:W-:Y:S05]  /*0470*/  @P0 BRA `(.L_x_9) ;  /* 0x0000000000380947 */ /* 0x000fea0003800000 */
[----:B------:R-:W2:Y:S02]  /*0480*/  LDG.E R12, desc[UR36][R6.64+0x8] ;  /* 0x00000824060c7981 */ /* 0x000ea4000c1e1900 */
[----:B--2---:R-:W-:-:S13]  /*0490*/  FSETP.GT.AND P0, PT, R12, R9, PT ;  /* 0x000000090c00720b */ /* 0x004fda0003f04000 */
[----:B------:R-:W-:Y:S05]  /*04a0*/  @P0 BRA `(.L_x_9) ;  /* 0x00000000002c0947 */ /* 0x000fea0003800000 */
[----:B------:R-:W-:-:S04]  /*04b0*/  ISETP.NE.AND P0, PT, R13, -0x1, PT ;  /* 0xffffffff0d00780c */ /* 0x000fc80003f05270 */
[----:B------:R-:W-:-:S05]  /*04c0*/  SEL R13, R11, R13, !P0 ;  /* 0x0000000d0b0d7207 */ /* 0x000fca0004000000 */
[----:B------:R-:W-:-:S05]  /*04d0*/  IMAD.WIDE R14, R13, 0x10, R4 ;  /* 0x000000100d0e7825 */ /* 0x000fca00078e0204 */
[----:B------:R-:W2:Y:S02]  /*04e0*/  LDG.E R10, desc[UR36][R14.64] ;  /* 0x000000240e0a7981 */ /* 0x000ea4000c1e1900 */
[----:B--2---:R-:W-:-:S13]  /*04f0*/  FSETP.GE.AND P0, PT, R17, R10, PT ;  /* 0x0000000a1100720b */ /* 0x004fda0003f06000 */
[----:B------:R-:W-:Y:S05]  /*0500*/  @!P0 BRA `(.L_x_9) ;  /* 0x0000000000148947 */ /* 0x000fea0003800000 */
[----:B------:R-:W2:Y:S02]  /*0510*/  LDG.E R10, desc[UR36][R14.64+0x4] ;  /* 0x000004240e0a7981 */ /* 0x000ea4000c1e1900 */
[----:B--2---:R-:W-:-:S13]  /*0520*/  FSETP.GE.AND P1, PT, R19, R10, PT ;  /* 0x0000000a1300720b */ /* 0x004fda0003f26000 */
[----:B------:R-:W2:Y:S02]  /*0530*/  @P1 LDG.E R10, desc[UR36][R14.64+0x8] ;  /* 0x000008240e0a1981 */ /* 0x000ea4000c1e1900 */
[----:B--2---:R-:W-:-:S04]  /*0540*/  @P1 FSETP.GE.AND P0, PT, R12, R10, PT ;  /* 0x0000000a0c00120b */ /* 0x004fc80003f06000 */
[----:B------:R-:W-:-:S09]  /*0550*/  @P1 SEL R13, R11, R13, P0 ;  /* 0x0000000d0b0d1207 */ /* 0x000fd20000000000 */
.L_x_9:
[----:B------:R-:W-:Y:S05]  /*0560*/  BSYNC.RECONVERGENT B0 ;  /* 0x0000000000007941 */ /* 0x000fea0003800200 */
.L_x_8:
        /* <DEDUP_REMOVED lines=10> */
[----:B------:R-:W-:Y:S01]  /*0610*/  VIADD R12, R11, 0x1 ;  /* 0x000000010b0c7836 */ /* 0x000fe20000000000 */
        /* <DEDUP_REMOVED lines=11> */
.L_x_11:
[----:B------:R-:W-:Y:S05]  /*06d0*/  BSYNC.RECONVERGENT B0 ;  /* 0x0000000000007941 */ /* 0x000fea0003800200 */
.L_x_10:
        /* <DEDUP_REMOVED lines=22> */
.L_x_13:
[----:B------:R-:W-:Y:S05]  /*0840*/  BSYNC.RECONVERGENT B0 ;  /* 0x0000000000007941 */ /* 0x000fea0003800200 */
.L_x_12:
        /* <DEDUP_REMOVED lines=19> */
[----:B------:R-:W-:Y:S05]  /*0980*/  @!P0 BRA `(.L_x_15) ;  /* 0x00000000000c8947 */ /* 0x000fea0003800000 */
[----:B------:R-:W2:Y:S02]  /*0990*/  LDG.E R6, desc[UR36][R6.64+0x8] ;  /* 0x0000082406067981 */ /* 0x000ea4000c1e1900 */
[----:B--2---:R-:W-:-:S04]  /*09a0*/  FSETP.GE.AND P0, PT, R14, R6, PT ;  /* 0x000000060e00720b */ /* 0x004fc80003f06000 */
[----:B------:R-:W-:-:S09]  /*09b0*/  SEL R13, R12, R13, P0 ;  /* 0x0000000d0c0d7207 */ /* 0x000fd20000000000 */
.L_x_15:
[----:B------:R-:W-:Y:S05]  /*09c0*/  BSYNC.RECONVERGENT B0 ;  /* 0x0000000000007941 */ /* 0x000fea0003800200 */
.L_x_14:
[----:B------:R-:W-:-:S05]  /*09d0*/  VIADD R11, R11, 0x4 ;  /* 0x000000040b0b7836 */ /* 0x000fca0000000000 */
[----:B------:R-:W-:-:S13]  /*09e0*/  ISETP.NE.AND P0, PT, R11, 0x1f40, PT ;  /* 0x00001f400b00780c */ /* 0x000fda0003f05270 */
[----:B------:R-:W-:Y:S05]  /*09f0*/  @P0 BRA `(.L_x_16) ;  /* 0xfffffff800800947 */ /* 0x000fea000383ffff */
[----:B------:R-:W-:Y:S01]  /*0a00*/  ISETP.NE.AND P0, PT, R13, -0x1, PT ;  /* 0xffffffff0d00780c */ /* 0x000fe20003f05270 */
[----:B------:R-:W-:-:S12]  /*0a10*/  IMAD.MOV.U32 R2, RZ, RZ, RZ ;  /* 0x000000ffff027224 */ /* 0x000fd800078e00ff */
[----:B------:R-:W-:-:S05]  /*0a20*/  @P0 IMAD.WIDE R4, R13, 0x10, R4 ;  /* 0x000000100d040825 */ /* 0x000fca00078e0204 */
[----:B------:R-:W2:Y:S01]  /*0a30*/  @P0 LDG.E R2, desc[UR36][R4.64+0xc] ;  /* 0x00000c2404020981 */ /* 0x000ea2000c1e1900 */
[----:B------:R-:W0:Y:S01]  /*0a40*/  S2UR UR5, SR_CgaCtaId ;  /* 0x00000000000579c3 */ /* 0x000e220000008800 */
[----:B------:R-:W-:Y:S01]  /*0a50*/  UMOV UR4, 0x400 ;  /* 0x0000040000047882 */ /* 0x000fe20000000000 */
[----:B------:R-:W-:Y:S02]  /*0a60*/  ISETP.GE.U32.AND P1, PT, R0, 0x2, PT ;  /* 0x000000020000780c */ /* 0x000fe40003f26070 */
[----:B------:R-:W-:Y:S01]  /*0a70*/  ISETP.NE.AND P0, PT, R16, RZ, PT ;  /* 0x000000ff1000720c */ /* 0x000fe20003f05270 */
[----:B0-----:R-:W-:-:S06]  /*0a80*/  ULEA UR4, UR5, UR4, 0x18 ;  /* 0x0000000405047291 */ /* 0x001fcc000f8ec0ff */
[----:B------:R-:W-:Y:S01]  /*0a90*/  LEA R6, R16, UR4, 0x2 ;  /* 0x0000000410067c11 */ /* 0x000fe2000f8e10ff */
[----:B------:R-:W-:Y:S05]  /*0aa0*/  WARPSYNC.ALL ;  /* 0x0000000000007948 */ /* 0x000fea0003800000 */
[----:B--2---:R0:W-:Y:S01]  /*0ab0*/  STS [R6], R2 ;  /* 0x0000000206007388 */ /* 0x0041e20000000800 */
[----:B------:R-:W-:Y:S06]  /*0ac0*/  BAR.SYNC.DEFER_BLOCKING 0x0 ;  /* 0x0000000000007b1d */ /* 0x000fec0000010000 */
[----:B------:R-:W-:Y:S05]  /*0ad0*/  @!P1 BRA `(.L_x_17) ;  /* 0x00000000002c9947 */ /* 0x000fea0003800000 */
.L_x_18:
[----:B------:R-:W-:-:S04]  /*0ae0*/  SHF.R.U32.HI R7, RZ, 0x1, R0 ;  /* 0x00000001ff077819 */ /* 0x000fc80000011600 */
[----:B------:R-:W-:-:S13]  /*0af0*/  ISETP.GE.U32.AND P1, PT, R16, R7, PT ;  /* 0x000000071000720c */ /* 0x000fda0003f26070 */
[----:B0-----:R-:W-:Y:S01]  /*0b00*/  @!P1 IMAD R2, R7, 0x4, R6 ;  /* 0x0000000407029824 */ /* 0x001fe200078e0206 */
[----:B------:R-:W-:Y:S05]  /*0b10*/  @!P1 LDS R5, [R6] ;  /* 0x0000000006059984 */ /* 0x000fea0000000800 */
[----:B------:R-:W0:Y:S02]  /*0b20*/  @!P1 LDS R2, [R2] ;  /* 0x0000000002029984 */ /* 0x000e240000000800 */
[----:B0-----:R-:W-:-:S05]  /*0b30*/  @!P1 FADD R5, R2, R5 ;  /* 0x0000000502059221 */ /* 0x001fca0000000000 */
[----:B------:R1:W-:Y:S01]  /*0b40*/  @!P1 STS [R6], R5 ;  /* 0x0000000506009388 */ /* 0x0003e20000000800 */
[----:B------:R-:W-:Y:S01]  /*0b50*/  BAR.SYNC.DEFER_BLOCKING 0x0 ;  /* 0x0000000000007b1d */ /* 0x000fe20000010000 */
[----:B------:R-:W-:Y:S01]  /*0b60*/  ISETP.GT.U32.AND P1, PT, R0, 0x3, PT ;  /* 0x000000030000780c */ /* 0x000fe20003f24070 */
[----:B------:R-:W-:-:S12]  /*0b70*/  IMAD.MOV.U32 R0, RZ, RZ, R7 ;  /* 0x000000ffff007224 */ /* 0x000fd800078e0007 */
[----:B-1----:R-:W-:Y:S05]  /*0b80*/  @P1 BRA `(.L_x_18) ;  /* 0xfffffffc00d41947 */ /* 0x002fea000383ffff */
.L_x_17:
[----:B------:R-:W-:Y:S05]  /*0b90*/  @P0 EXIT ;  /* 0x000000000000094d */ /* 0x000fea0003800000 */
[----:B------:R-:W1:Y:S01]  /*0ba0*/  S2UR UR5, SR_CgaCtaId ;  /* 0x00000000000579c3 */ /* 0x000e620000008800 */
[----:B------:R-:W-:-:S07]  /*0bb0*/  UMOV UR4, 0x400 ;  /* 0x0000040000047882 */ /* 0x000fce0000000000 */
[----:B------:R-:W0:Y:S01]  /*0bc0*/  LDC.64 R4, c[0x0][0x380] ;  /* 0x0000e000ff047b82 */ /* 0x000e220000000a00 */
[----:B-1----:R-:W-:Y:S01]  /*0bd0*/  ULEA UR4, UR5, UR4, 0x18 ;  /* 0x0000000405047291 */ /* 0x002fe2000f8ec0ff */
[----:B0-----:R-:W-:-:S08]  /*0be0*/  IMAD.WIDE.U32 R2, R3, 0x4, R4 ;  /* 0x0000000403027825 */ /* 0x001fd000078e0004 */
[----:B------:R-:W0:Y:S04]  /*0bf0*/  LDS R7, [UR4] ;  /* 0x00000004ff077984 */ /* 0x000e280008000800 */
[----:B0-----:R-:W-:Y:S01]  /*0c00*/  STG.E desc[UR36][R2.64], R7 ;  /* 0x0000000702007986 */ /* 0x001fe2000c101924 */
[----:B------:R-:W-:Y:S05]  /*0c10*/  EXIT ;  /* 0x000000000000794d */ /* 0x000fea0003800000 */
.L_x_19:
[----:B------:R-:W-:-:S00]  /*0c20*/  BRA `(.L_x_19) ;  /* 0xfffffffc00fc7947 */ /* 0x000fc0000383ffff */
[----:B------:R-:W-:-:S00]  /*0c30*/  NOP ;  /* 0x0000000000007918 */ /* 0x000fc00000000000 */
        /* <DEDUP_REMOVED lines=12> */
.L_x_20:


//--------------------- .nv.global.init           --------------------------
	.section	.nv.global.init,"aw",@progbits
.nv.global.init:
	.type		$str,@object
	.size		$str,(.L_0 - $str)
$str:
        /*0000*/ 	.byte	0x2b, 0x00
.L_0:


//--------------------- .nv.shared._Z6KernelPfP6VertexP8FuncBase --------------------------
	.section	.nv.shared._Z6KernelPfP6VertexP8FuncBase,"aw",@nobits
	.sectionflags	@""
	.align	4
.nv.shared._Z6KernelPfP6VertexP8FuncBase:
	.zero		2048


//--------------------- .nv.shared.reserved.0     --------------------------
	.section	.nv.shared.reserved.0,"aw",@nobits
	.weak		__nv_reservedSMEM_offset_0_alias
	.size		__nv_reservedSMEM_offset_0_alias, 0, 64
	.other		__nv_reservedSMEM_offset_0_alias,@"STO_CUDA_RESERVED_SHARED STV_DEFAULT"
__nv_reservedSMEM_offset_0_alias:
	.zero		0
	.zero		64


//--------------------- .nv.constant0._Z6KernelPfP6VertexP8FuncBase --------------------------
	.section	.nv.constant0._Z6KernelPfP6VertexP8FuncBase,"a",@progbits
	.sectionflags	@""
	.align	4
.nv.constant0._Z6KernelPfP6VertexP8FuncBase:
	.zero		920


//--------------------- SYMBOLS --------------------------

	.type		.nv.reservedSmem.offset0,@object
	.size		.nv.reservedSmem.offset0,0x4
	.type		.nv.reservedSmem.cap,@object
	.size		.nv.reservedSmem.cap,0x4
	.type		vprintf,@function
